//
// Generated by NVIDIA NVVM Compiler
//
// Compiler Build ID: CL-36424714
// Cuda compilation tools, release 13.0, V13.0.88
// Based on NVVM 20.0.0
//

.version 9.0
.target sm_100
.address_size 64

	// .globl	_Z3runv

.visible .entry _Z3runv()
{


	ret;

}


// ===== COMPILED SASS (sm_100) =====

	.target	sm_100

	.elftype	@"ET_EXEC"


//--------------------- .note.nv.tkinfo           --------------------------
	.section	.note.nv.tkinfo,"",@"SHT_NOTE"
	.sectionflags	@"SHF_NOTE_NV_TKINFO"
	.tkinfo
        /*0018*/ 	.word	0x00000002
        /*0030*/ 	.string	""
        /*0030*/ 	.string	"ptxas"
        /*0030*/ 	.string	"Cuda compilation tools, release 13.0, V13.0.88"
        /*0030*/ 	.string	"Build cuda_13.0.r13.0/compiler.36424714_0"
        /*0030*/ 	.string	"-arch sm_100 -m 64 "



//--------------------- .note.nv.cuinfo           --------------------------
	.section	.note.nv.cuinfo,"",@"SHT_NOTE"
	.sectionflags	@"SHF_NOTE_NV_CUINFO"
        /*0018*/ 	.short	0x0002
        /*001a*/ 	.short	0x0064
        /*001c*/ 	.short	0x0082
	.zero		2


//--------------------- .nv.info                  --------------------------
	.section	.nv.info,"",@"SHT_CUDA_INFO"
	.align	4


	//----- nvinfo : EIATTR_REGCOUNT
	.align		4
        /*0000*/ 	.byte	0x04, 0x2f
        /*0002*/ 	.short	(.L_1 - .L_0)
	.align		4
.L_0:
        /*0004*/ 	.word	index@(_Z3runv)
        /*0008*/ 	.word	0x00000004


	//----- nvinfo : EIATTR_FRAME_SIZE
	.align		4
.L_1:
        /*000c*/ 	.byte	0x04, 0x11
        /*000e*/ 	.short	(.L_3 - .L_2)
	.align		4
.L_2:
        /*0010*/ 	.word	index@(_Z3runv)
        /*0014*/ 	.word	0x00000000


	//----- nvinfo : EIATTR_MIN_STACK_SIZE
	.align		4
.L_3:
        /*0018*/ 	.byte	0x04, 0x12
        /*001a*/ 	.short	(.L_5 - .L_4)
	.align		4
.L_4:
        /*001c*/ 	.word	index@(_Z3runv)
        /*0020*/ 	.word	0x00000000
.L_5:


//--------------------- .nv.compat                --------------------------
	.section	.nv.compat,"",@"SHT_CUDA_COMPAT_INFO"
	.align	4
        /*0000*/ 	.byte	0x02, 0x09, 0x00, 0x00, 0x02, 0x02, 0x01, 0x00, 0x02, 0x05, 0x05, 0x00, 0x03, 0x07, 0x01, 0x01
        /*0010*/ 	.byte	0x02, 0x03, 0x00, 0x00, 0x02, 0x06, 0x01, 0x00, 0x04, 0x0b, 0x08, 0x00, 0x09, 0x00, 0x00, 0x00
        /*0020*/ 	.byte	0x00, 0x00, 0x00, 0x00


//--------------------- .nv.info._Z3runv          --------------------------
	.section	.nv.info._Z3runv,"",@"SHT_CUDA_INFO"
	.sectionflags	@""
	.align	4


	//----- nvinfo : EIATTR_CUDA_API_VERSION
	.align		4
        /*0000*/ 	.byte	0x04, 0x37
        /*0002*/ 	.short	(.L_7 - .L_6)
.L_6:
        /*0004*/ 	.word	0x00000082


	//----- nvinfo : EIATTR_SPARSE_MMA_MASK
	.align		4
.L_7:
        /*0008*/ 	.byte	0x03, 0x50
        /*000a*/ 	.short	0x0000


	//----- nvinfo : EIATTR_MAXREG_COUNT
	.align		4
        /*000c*/ 	.byte	0x03, 0x1b
        /*000e*/ 	.short	0x00ff


	//----- nvinfo : EIATTR_MERCURY_ISA_VERSION
	.align		4
        /*0010*/ 	.byte	0x03, 0x5f
        /*0012*/ 	.short	0x0101


	//----- nvinfo : EIATTR_VRC_CTA_INIT_COUNT
	.align		4
        /*0014*/ 	.byte	0x02, 0x4a
	.zero		1
	.zero		1


	//----- nvinfo : EIATTR_EXIT_INSTR_OFFSETS
	.align		4
        /*0018*/ 	.byte	0x04, 0x1c
        /*001a*/ 	.short	(.L_9 - .L_8)


	//   ....[0]....
.L_8:
        /*001c*/ 	.word	0x00000010


	//----- nvinfo : EIATTR_SW_WAR
	.align		4
.L_9:
        /*0020*/ 	.byte	0x04, 0x36
        /*0022*/ 	.short	(.L_11 - .L_10)
.L_10:
        /*0024*/ 	.word	0x00000008
.L_11:


//--------------------- .nv.callgraph             --------------------------
	.section	.nv.callgraph,"",@"SHT_CUDA_CALLGRAPH"
	.align	4
	.sectionentsize	8
	.align		4
        /*0000*/ 	.word	0x00000000
	.align		4
        /*0004*/ 	.word	0xffffffff
	.align		4
        /*0008*/ 	.word	0x00000000
	.align		4
        /*000c*/ 	.word	0xfffffffe
	.align		4
        /*0010*/ 	.word	0x00000000
	.align		4
        /*0014*/ 	.word	0xfffffffd
	.align		4
        /*0018*/ 	.word	0x00000000
	.align		4
        /*001c*/ 	.word	0xfffffffc


//--------------------- .text._Z3runv             --------------------------
	.section	.text._Z3runv,"ax",@progbits
	.align	128
        .global         _Z3runv
        .type           _Z3runv,@function
        .size           _Z3runv,(.L_x_1 - _Z3runv)
        .other          _Z3runv,@"STO_CUDA_ENTRY STV_DEFAULT"
_Z3runv:
.text._Z3runv:
[----:B------:R-:W-:Y:S01]  /*0000*/  LDC R1, c[0x0][0x37c] ;  /* 0x0000df00ff017b82 */ /* 0x000fe20000000800 */
[----:B------:R-:W-:Y:S05]  /*0010*/  EXIT ;  /* 0x000000000000794d */ /* 0x000fea0003800000 */
.L_x_0:
[----:B------:R-:W-:-:S00]  /*0020*/  BRA `(.L_x_0) ;  /* 0xfffffffc00fc7947 */ /* 0x000fc0000383ffff */
[----:B------:R-:W-:-:S00]  /*0030*/  NOP ;  /* 0x0000000000007918 */ /* 0x000fc00000000000 */
        /* <DEDUP_REMOVED lines=12> */
.L_x_1:


//--------------------- .nv.shared.reserved.0     --------------------------
	.section	.nv.shared.reserved.0,"aw",@nobits
	.weak		__nv_reservedSMEM_offset_0_alias
	.size		__nv_reservedSMEM_offset_0_alias, 0, 64
	.other		__nv_reservedSMEM_offset_0_alias,@"STO_CUDA_RESERVED_SHARED STV_DEFAULT"
__nv_reservedSMEM_offset_0_alias:
	.zero		0
	.zero		64


//--------------------- .nv.constant0._Z3runv     --------------------------
	.section	.nv.constant0._Z3runv,"a",@progbits
	.sectionflags	@""
	.align	4
.nv.constant0._Z3runv:
	.zero		896


//--------------------- SYMBOLS --------------------------

	.type		.nv.reservedSmem.offset0,@object
	.size		.nv.reservedSmem.offset0,0x4
